//
// Generated by NVIDIA NVVM Compiler
//
// Compiler Build ID: CL-36424714
// Cuda compilation tools, release 13.0, V13.0.88
// Based on NVVM 20.0.0
//

.version 9.0
.target sm_100
.address_size 64

	// .globl	_Z14bfsGraphSearchPiS_S_iiii
.const .align 4 .b8 horx_c[16];
.const .align 4 .b8 very_r[16];

.visible .entry _Z14bfsGraphSearchPiS_S_iiii(
	.param .u64 .ptr .align 1 _Z14bfsGraphSearchPiS_S_iiii_param_0,
	.param .u64 .ptr .align 1 _Z14bfsGraphSearchPiS_S_iiii_param_1,
	.param .u64 .ptr .align 1 _Z14bfsGraphSearchPiS_S_iiii_param_2,
	.param .u32 _Z14bfsGraphSearchPiS_S_iiii_param_3,
	.param .u32 _Z14bfsGraphSearchPiS_S_iiii_param_4,
	.param .u32 _Z14bfsGraphSearchPiS_S_iiii_param_5,
	.param .u32 _Z14bfsGraphSearchPiS_S_iiii_param_6
)
{
	.reg .pred 	%p<53>;
	.reg .b32 	%r<47>;
	.reg .b64 	%rd<25>;

	ld.param.u64 	%rd8, [_Z14bfsGraphSearchPiS_S_iiii_param_0];
	ld.param.u64 	%rd9, [_Z14bfsGraphSearchPiS_S_iiii_param_1];
	ld.param.u64 	%rd7, [_Z14bfsGraphSearchPiS_S_iiii_param_2];
	ld.param.u32 	%r15, [_Z14bfsGraphSearchPiS_S_iiii_param_3];
	ld.param.u32 	%r16, [_Z14bfsGraphSearchPiS_S_iiii_param_4];
	ld.param.u32 	%r19, [_Z14bfsGraphSearchPiS_S_iiii_param_5];
	ld.param.u32 	%r18, [_Z14bfsGraphSearchPiS_S_iiii_param_6];
	cvta.to.global.u64 	%rd1, %rd8;
	cvta.to.global.u64 	%rd2, %rd9;
	mov.u32 	%r20, %tid.x;
	mov.u32 	%r21, %ctaid.x;
	mov.u32 	%r22, %ntid.x;
	mad.lo.s32 	%r1, %r21, %r22, %r20;
	mov.u32 	%r23, %tid.y;
	mov.u32 	%r24, %ctaid.y;
	mov.u32 	%r25, %ntid.y;
	mad.lo.s32 	%r26, %r24, %r25, %r23;
	setp.ge.s32 	%p1, %r1, %r18;
	setp.ge.s32 	%p2, %r26, %r19;
	or.pred  	%p3, %p1, %p2;
	@%p3 bra 	$L__BB0_19;
	mad.lo.s32 	%r27, %r18, %r26, %r1;
	mul.wide.s32 	%rd10, %r27, 4;
	add.s64 	%rd11, %rd2, %rd10;
	ld.global.u32 	%r28, [%rd11];
	add.s32 	%r29, %r15, -1;
	setp.ne.s32 	%p4, %r28, %r29;
	@%p4 bra 	$L__BB0_19;
	ld.const.u32 	%r30, [horx_c];
	add.s32 	%r3, %r30, %r1;
	ld.const.u32 	%r31, [very_r];
	add.s32 	%r4, %r31, %r26;
	setp.gt.s32 	%p5, %r3, -1;
	setp.lt.s32 	%p6, %r3, %r18;
	and.pred  	%p7, %p5, %p6;
	setp.gt.s32 	%p8, %r4, -1;
	setp.lt.s32 	%p9, %r4, %r19;
	and.pred  	%p10, %p8, %p9;
	and.pred  	%p12, %p7, %p10;
	not.pred 	%p13, %p12;
	@%p13 bra 	$L__BB0_7;
	mad.lo.s32 	%r5, %r4, %r18, %r3;
	mul.wide.s32 	%rd12, %r5, 4;
	add.s64 	%rd3, %rd2, %rd12;
	ld.global.u32 	%r32, [%rd3];
	setp.ne.s32 	%p14, %r32, 589829;
	@%p14 bra 	$L__BB0_7;
	add.s64 	%rd14, %rd1, %rd12;
	ld.global.u32 	%r33, [%rd14];
	setp.ne.s32 	%p15, %r33, 0;
	@%p15 bra 	$L__BB0_7;
	st.global.u32 	[%rd3], %r15;
	setp.ne.s32 	%p16, %r5, %r16;
	@%p16 bra 	$L__BB0_7;
$L__BB0_6:
	cvta.to.global.u64 	%rd24, %rd7;
	mov.b32 	%r46, 0;
	st.global.u32 	[%rd24], %r46;
	bra.uni 	$L__BB0_19;
$L__BB0_7:
	ld.const.u32 	%r34, [horx_c+4];
	add.s32 	%r6, %r34, %r1;
	ld.const.u32 	%r35, [very_r+4];
	add.s32 	%r7, %r35, %r26;
	setp.gt.s32 	%p17, %r6, -1;
	setp.lt.s32 	%p18, %r6, %r18;
	and.pred  	%p19, %p17, %p18;
	setp.gt.s32 	%p20, %r7, -1;
	setp.lt.s32 	%p21, %r7, %r19;
	and.pred  	%p22, %p20, %p21;
	and.pred  	%p24, %p19, %p22;
	not.pred 	%p25, %p24;
	@%p25 bra 	$L__BB0_11;
	mad.lo.s32 	%r8, %r7, %r18, %r6;
	mul.wide.s32 	%rd15, %r8, 4;
	add.s64 	%rd4, %rd2, %rd15;
	ld.global.u32 	%r36, [%rd4];
	setp.ne.s32 	%p26, %r36, 589829;
	@%p26 bra 	$L__BB0_11;
	add.s64 	%rd17, %rd1, %rd15;
	ld.global.u32 	%r37, [%rd17];
	setp.ne.s32 	%p27, %r37, 0;
	@%p27 bra 	$L__BB0_11;
	st.global.u32 	[%rd4], %r15;
	setp.eq.s32 	%p28, %r8, %r16;
	@%p28 bra 	$L__BB0_6;
$L__BB0_11:
	ld.const.u32 	%r38, [horx_c+8];
	add.s32 	%r9, %r38, %r1;
	ld.const.u32 	%r39, [very_r+8];
	add.s32 	%r10, %r39, %r26;
	setp.gt.s32 	%p29, %r9, -1;
	setp.lt.s32 	%p30, %r9, %r18;
	and.pred  	%p31, %p29, %p30;
	setp.gt.s32 	%p32, %r10, -1;
	setp.lt.s32 	%p33, %r10, %r19;
	and.pred  	%p34, %p32, %p33;
	and.pred  	%p36, %p31, %p34;
	not.pred 	%p37, %p36;
	@%p37 bra 	$L__BB0_15;
	mad.lo.s32 	%r11, %r10, %r18, %r9;
	mul.wide.s32 	%rd18, %r11, 4;
	add.s64 	%rd5, %rd2, %rd18;
	ld.global.u32 	%r40, [%rd5];
	setp.ne.s32 	%p38, %r40, 589829;
	@%p38 bra 	$L__BB0_15;
	add.s64 	%rd20, %rd1, %rd18;
	ld.global.u32 	%r41, [%rd20];
	setp.ne.s32 	%p39, %r41, 0;
	@%p39 bra 	$L__BB0_15;
	st.global.u32 	[%rd5], %r15;
	setp.eq.s32 	%p40, %r11, %r16;
	@%p40 bra 	$L__BB0_6;
$L__BB0_15:
	ld.const.u32 	%r42, [horx_c+12];
	add.s32 	%r12, %r42, %r1;
	ld.const.u32 	%r43, [very_r+12];
	add.s32 	%r13, %r43, %r26;
	setp.gt.s32 	%p41, %r12, -1;
	setp.lt.s32 	%p42, %r12, %r18;
	and.pred  	%p43, %p41, %p42;
	setp.gt.s32 	%p44, %r13, -1;
	setp.lt.s32 	%p45, %r13, %r19;
	and.pred  	%p46, %p44, %p45;
	and.pred  	%p48, %p43, %p46;
	not.pred 	%p49, %p48;
	@%p49 bra 	$L__BB0_19;
	mad.lo.s32 	%r14, %r13, %r18, %r12;
	mul.wide.s32 	%rd21, %r14, 4;
	add.s64 	%rd6, %rd2, %rd21;
	ld.global.u32 	%r44, [%rd6];
	setp.ne.s32 	%p50, %r44, 589829;
	@%p50 bra 	$L__BB0_19;
	add.s64 	%rd23, %rd1, %rd21;
	ld.global.u32 	%r45, [%rd23];
	setp.ne.s32 	%p51, %r45, 0;
	@%p51 bra 	$L__BB0_19;
	st.global.u32 	[%rd6], %r15;
	setp.eq.s32 	%p52, %r14, %r16;
	@%p52 bra 	$L__BB0_6;
$L__BB0_19:
	ret;

}


// ===== COMPILED SASS (sm_100) =====

	.target	sm_100

	.elftype	@"ET_EXEC"


//--------------------- .note.nv.tkinfo           --------------------------
	.section	.note.nv.tkinfo,"",@"SHT_NOTE"
	.sectionflags	@"SHF_NOTE_NV_TKINFO"
	.tkinfo
        /*0018*/ 	.word	0x00000002
        /*0030*/ 	.string	""
        /*0030*/ 	.string	"ptxas"
        /*0030*/ 	.string	"Cuda compilation tools, release 13.0, V13.0.88"
        /*0030*/ 	.string	"Build cuda_13.0.r13.0/compiler.36424714_0"
        /*0030*/ 	.string	"-arch sm_100 -m 64 "



//--------------------- .note.nv.cuinfo           --------------------------
	.section	.note.nv.cuinfo,"",@"SHT_NOTE"
	.sectionflags	@"SHF_NOTE_NV_CUINFO"
        /*0018*/ 	.short	0x0002
        /*001a*/ 	.short	0x0064
        /*001c*/ 	.short	0x0082
	.zero		2


//--------------------- .nv.info                  --------------------------
	.section	.nv.info,"",@"SHT_CUDA_INFO"
	.align	4


	//----- nvinfo : EIATTR_REGCOUNT
	.align		4
        /*0000*/ 	.byte	0x04, 0x2f
        /*0002*/ 	.short	(.L_3 - .L_2)
	.align		4
.L_2:
        /*0004*/ 	.word	index@(_Z14bfsGraphSearchPiS_S_iiii)
        /*0008*/ 	.word	0x0000000e


	//----- nvinfo : EIATTR_FRAME_SIZE
	.align		4
.L_3:
        /*000c*/ 	.byte	0x04, 0x11
        /*000e*/ 	.short	(.L_5 - .L_4)
	.align		4
.L_4:
        /*0010*/ 	.word	index@(_Z14bfsGraphSearchPiS_S_iiii)
        /*0014*/ 	.word	0x00000000


	//----- nvinfo : EIATTR_MIN_STACK_SIZE
	.align		4
.L_5:
        /*0018*/ 	.byte	0x04, 0x12
        /*001a*/ 	.short	(.L_7 - .L_6)
	.align		4
.L_6:
        /*001c*/ 	.word	index@(_Z14bfsGraphSearchPiS_S_iiii)
        /*0020*/ 	.word	0x00000000
.L_7:


//--------------------- .nv.compat                --------------------------
	.section	.nv.compat,"",@"SHT_CUDA_COMPAT_INFO"
	.align	4
        /*0000*/ 	.byte	0x02, 0x09, 0x00, 0x00, 0x02, 0x02, 0x01, 0x00, 0x02, 0x05, 0x05, 0x00, 0x03, 0x07, 0x01, 0x01
        /*0010*/ 	.byte	0x02, 0x03, 0x00, 0x00, 0x02, 0x06, 0x01, 0x00, 0x04, 0x0b, 0x08, 0x00, 0x09, 0x00, 0x00, 0x00
        /*0020*/ 	.byte	0x00, 0x00, 0x00, 0x00


//--------------------- .nv.info._Z14bfsGraphSearchPiS_S_iiii --------------------------
	.section	.nv.info._Z14bfsGraphSearchPiS_S_iiii,"",@"SHT_CUDA_INFO"
	.sectionflags	@""
	.align	4


	//----- nvinfo : EIATTR_CUDA_API_VERSION
	.align		4
        /*0000*/ 	.byte	0x04, 0x37
        /*0002*/ 	.short	(.L_9 - .L_8)
.L_8:
        /*0004*/ 	.word	0x00000082


	//----- nvinfo : EIATTR_KPARAM_INFO
	.align		4
.L_9:
        /*0008*/ 	.byte	0x04, 0x17
        /*000a*/ 	.short	(.L_11 - .L_10)
.L_10:
        /*000c*/ 	.word	0x00000000
        /*0010*/ 	.short	0x0006
        /*0012*/ 	.short	0x0024
        /*0014*/ 	.byte	0x00, 0xf0, 0x11, 0x00


	//----- nvinfo : EIATTR_KPARAM_INFO
	.align		4
.L_11:
        /*0018*/ 	.byte	0x04, 0x17
        /*001a*/ 	.short	(.L_13 - .L_12)
.L_12:
        /*001c*/ 	.word	0x00000000
        /*0020*/ 	.short	0x0005
        /*0022*/ 	.short	0x0020
        /*0024*/ 	.byte	0x00, 0xf0, 0x11, 0x00


	//----- nvinfo : EIATTR_KPARAM_INFO
	.align		4
.L_13:
        /*0028*/ 	.byte	0x04, 0x17
        /*002a*/ 	.short	(.L_15 - .L_14)
.L_14:
        /*002c*/ 	.word	0x00000000
        /*0030*/ 	.short	0x0004
        /*0032*/ 	.short	0x001c
        /*0034*/ 	.byte	0x00, 0xf0, 0x11, 0x00


	//----- nvinfo : EIATTR_KPARAM_INFO
	.align		4
.L_15:
        /*0038*/ 	.byte	0x04, 0x17
        /*003a*/ 	.short	(.L_17 - .L_16)
.L_16:
        /*003c*/ 	.word	0x00000000
        /*0040*/ 	.short	0x0003
        /*0042*/ 	.short	0x0018
        /*0044*/ 	.byte	0x00, 0xf0, 0x11, 0x00


	//----- nvinfo : EIATTR_KPARAM_INFO
	.align		4
.L_17:
        /*0048*/ 	.byte	0x04, 0x17
        /*004a*/ 	.short	(.L_19 - .L_18)
.L_18:
        /*004c*/ 	.word	0x00000000
        /*0050*/ 	.short	0x0002
        /*0052*/ 	.short	0x0010
        /*0054*/ 	.byte	0x00, 0xf5, 0x21, 0x00


	//----- nvinfo : EIATTR_KPARAM_INFO
	.align		4
.L_19:
        /*0058*/ 	.byte	0x04, 0x17
        /*005a*/ 	.short	(.L_21 - .L_20)
.L_20:
        /*005c*/ 	.word	0x00000000
        /*0060*/ 	.short	0x0001
        /*0062*/ 	.short	0x0008
        /*0064*/ 	.byte	0x00, 0xf5, 0x21, 0x00


	//----- nvinfo : EIATTR_KPARAM_INFO
	.align		4
.L_21:
        /*0068*/ 	.byte	0x04, 0x17
        /*006a*/ 	.short	(.L_23 - .L_22)
.L_22:
        /*006c*/ 	.word	0x00000000
        /*0070*/ 	.short	0x0000
        /*0072*/ 	.short	0x0000
        /*0074*/ 	.byte	0x00, 0xf5, 0x21, 0x00


	//----- nvinfo : EIATTR_SPARSE_MMA_MASK
	.align		4
.L_23:
        /*0078*/ 	.byte	0x03, 0x50
        /*007a*/ 	.short	0x0000


	//----- nvinfo : EIATTR_MAXREG_COUNT
	.align		4
        /*007c*/ 	.byte	0x03, 0x1b
        /*007e*/ 	.short	0x00ff


	//----- nvinfo : EIATTR_MERCURY_ISA_VERSION
	.align		4
        /*0080*/ 	.byte	0x03, 0x5f
        /*0082*/ 	.short	0x0101


	//----- nvinfo : EIATTR_VRC_CTA_INIT_COUNT
	.align		4
        /*0084*/ 	.byte	0x02, 0x4a
	.zero		1
	.zero		1


	//----- nvinfo : EIATTR_EXIT_INSTR_OFFSETS
	.align		4
        /*0088*/ 	.byte	0x04, 0x1c
        /*008a*/ 	.short	(.L_25 - .L_24)


	//   ....[0]....
.L_24:
        /*008c*/ 	.word	0x000000c0


	//   ....[1]....
        /*0090*/ 	.word	0x00000150


	//   ....[2]....
        /*0094*/ 	.word	0x00000710


	//   ....[3]....
        /*0098*/ 	.word	0x00000760


	//   ....[4]....
        /*009c*/ 	.word	0x000007b0


	//   ....[5]....
        /*00a0*/ 	.word	0x000007f0


	//   ....[6]....
        /*00a4*/ 	.word	0x00000840


	//----- nvinfo : EIATTR_CRS_STACK_SIZE
	.align		4
.L_25:
        /*00a8*/ 	.byte	0x04, 0x1e
        /*00aa*/ 	.short	(.L_27 - .L_26)
.L_26:
        /*00ac*/ 	.word	0x00000000


	//----- nvinfo : EIATTR_CBANK_PARAM_SIZE
	.align		4
.L_27:
        /*00b0*/ 	.byte	0x03, 0x19
        /*00b2*/ 	.short	0x0028


	//----- nvinfo : EIATTR_PARAM_CBANK
	.align		4
        /*00b4*/ 	.byte	0x04, 0x0a
        /*00b6*/ 	.short	(.L_29 - .L_28)
	.align		4
.L_28:
        /*00b8*/ 	.word	index@(.nv.constant0._Z14bfsGraphSearchPiS_S_iiii)
        /*00bc*/ 	.short	0x0380
        /*00be*/ 	.short	0x0028


	//----- nvinfo : EIATTR_SW_WAR
	.align		4
.L_29:
        /*00c0*/ 	.byte	0x04, 0x36
        /*00c2*/ 	.short	(.L_31 - .L_30)
.L_30:
        /*00c4*/ 	.word	0x00000008
.L_31:


//--------------------- .nv.callgraph             --------------------------
	.section	.nv.callgraph,"",@"SHT_CUDA_CALLGRAPH"
	.align	4
	.sectionentsize	8
	.align		4
        /*0000*/ 	.word	0x00000000
	.align		4
        /*0004*/ 	.word	0xffffffff
	.align		4
        /*0008*/ 	.word	0x00000000
	.align		4
        /*000c*/ 	.word	0xfffffffe
	.align		4
        /*0010*/ 	.word	0x00000000
	.align		4
        /*0014*/ 	.word	0xfffffffd
	.align		4
        /*0018*/ 	.word	0x00000000
	.align		4
        /*001c*/ 	.word	0xfffffffc


//--------------------- .nv.constant3             --------------------------
	.section	.nv.constant3,"a",@progbits
	.align	4
.nv.constant3:
	.type		horx_c,@object
	.size		horx_c,(very_r - horx_c)
horx_c:
	.zero		16
	.type		very_r,@object
	.size		very_r,(.L_1 - very_r)
very_r:
	.zero		16
.L_1:


//--------------------- .text._Z14bfsGraphSearchPiS_S_iiii --------------------------
	.section	.text._Z14bfsGraphSearchPiS_S_iiii,"ax",@progbits
	.align	128
        .global         _Z14bfsGraphSearchPiS_S_iiii
        .type           _Z14bfsGraphSearchPiS_S_iiii,@function
        .size           _Z14bfsGraphSearchPiS_S_iiii,(.L_x_9 - _Z14bfsGraphSearchPiS_S_iiii)
        .other          _Z14bfsGraphSearchPiS_S_iiii,@"STO_CUDA_ENTRY STV_DEFAULT"
_Z14bfsGraphSearchPiS_S_iiii:
.text._Z14bfsGraphSearchPiS_S_iiii:
[----:B------:R-:W-:Y:S01]  /*0000*/  LDC R1, c[0x0][0x37c] ;  /* 0x0000df00ff017b82 */ /* 0x000fe20000000800 */
[----:B------:R-:W0:Y:S07]  /*0010*/  S2R R5, SR_TID.Y ;  /* 0x0000000000057919 */ /* 0x000e2e0000002200 */
[----:B------:R-:W1:Y:S01]  /*0020*/  LDC R3, c[0x0][0x360] ;  /* 0x0000d800ff037b82 */ /* 0x000e620000000800 */
[----:B------:R-:W2:Y:S01]  /*0030*/  LDCU.64 UR6, c[0x0][0x3a0] ;  /* 0x00007400ff0677ac */ /* 0x000ea20008000a00 */
[----:B------:R-:W1:Y:S06]  /*0040*/  S2R R4, SR_TID.X ;  /* 0x0000000000047919 */ /* 0x000e6c0000002100 */
[----:B------:R-:W0:Y:S08]  /*0050*/  S2UR UR5, SR_CTAID.Y ;  /* 0x00000000000579c3 */ /* 0x000e300000002600 */
[----:B------:R-:W0:Y:S08]  /*0060*/  LDC R0, c[0x0][0x364] ;  /* 0x0000d900ff007b82 */ /* 0x000e300000000800 */
[----:B------:R-:W1:Y:S01]  /*0070*/  S2UR UR4, SR_CTAID.X ;  /* 0x00000000000479c3 */ /* 0x000e620000002500 */
[----:B0-----:R-:W-:-:S05]  /*0080*/  IMAD R5, R0, UR5, R5 ;  /* 0x0000000500057c24 */ /* 0x001fca000f8e0205 */
[----:B--2---:R-:W-:Y:S01]  /*0090*/  ISETP.GE.AND P0, PT, R5, UR6, PT ;  /* 0x0000000605007c0c */ /* 0x004fe2000bf06270 */
[----:B-1----:R-:W-:-:S05]  /*00a0*/  IMAD R4, R3, UR4, R4 ;  /* 0x0000000403047c24 */ /* 0x002fca000f8e0204 */
[----:B------:R-:W-:-:S13]  /*00b0*/  ISETP.GE.OR P0, PT, R4, UR7, P0 ;  /* 0x0000000704007c0c */ /* 0x000fda0008706670 */
[----:B------:R-:W-:Y:S05]  /*00c0*/  @P0 EXIT ;  /* 0x000000000000094d */ /* 0x000fea0003800000 */
[----:B------:R-:W0:Y:S01]  /*00d0*/  LDC.64 R2, c[0x0][0x388] ;  /* 0x0000e200ff027b82 */ /* 0x000e220000000a00 */
[----:B------:R-:W1:Y:S01]  /*00e0*/  LDCU.64 UR4, c[0x0][0x358] ;  /* 0x00006b00ff0477ac */ /* 0x000e620008000a00 */
[----:B------:R-:W-:-:S06]  /*00f0*/  IMAD R7, R5, UR7, R4 ;  /* 0x0000000705077c24 */ /* 0x000fcc000f8e0204 */
[----:B------:R-:W2:Y:S01]  /*0100*/  LDC R0, c[0x0][0x398] ;  /* 0x0000e600ff007b82 */ /* 0x000ea20000000800 */
[----:B0-----:R-:W-:-:S06]  /*0110*/  IMAD.WIDE R6, R7, 0x4, R2 ;  /* 0x0000000407067825 */ /* 0x001fcc00078e0202 */
[----:B-1----:R-:W3:Y:S01]  /*0120*/  LDG.E R6, desc[UR4][R6.64] ;  /* 0x0000000406067981 */ /* 0x002ee2000c1e1900 */
[----:B--2---:R-:W-:-:S05]  /*0130*/  VIADD R9, R0, 0xffffffff ;  /* 0xffffffff00097836 */ /* 0x004fca0000000000 */
[----:B---3--:R-:W-:-:S13]  /*0140*/  ISETP.NE.AND P0, PT, R6, R9, PT ;  /* 0x000000090600720c */ /* 0x008fda0003f05270 */
[----:B------:R-:W-:Y:S05]  /*0150*/  @P0 EXIT ;  /* 0x000000000000094d */ /* 0x000fea0003800000 */
[----:B------:R-:W0:Y:S01]  /*0160*/  LDCU UR8, c[0x3][URZ] ;  /* 0x00c00000ff0877ac */ /* 0x000e220008000800 */
[----:B------:R-:W-:Y:S04]  /*0170*/  BSSY.RECONVERGENT B1, `(.L_x_0) ;  /* 0x0000069000017945 */ /* 0x000fe80003800200 */
[----:B------:R-:W-:Y:S01]  /*0180*/  BSSY.RELIABLE B0, `(.L_x_1) ;  /* 0x0000019000007945 */ /* 0x000fe20003800100 */
[----:B------:R-:W1:Y:S01]  /*0190*/  LDCU UR9, c[0x3][0x10] ;  /* 0x00c00200ff0977ac */ /* 0x000e620008000800 */
[----:B0-----:R-:W-:Y:S02]  /*01a0*/  VIADD R6, R4, UR8 ;  /* 0x0000000804067c36 */ /* 0x001fe40008000000 */
[----:B-1----:R-:W-:-:S03]  /*01b0*/  VIADD R7, R5, UR9 ;  /* 0x0000000905077c36 */ /* 0x002fc60008000000 */
[C---:B------:R-:W-:Y:S02]  /*01c0*/  ISETP.GE.AND P0, PT, R6.reuse, UR7, PT ;  /* 0x0000000706007c0c */ /* 0x040fe4000bf06270 */
[C---:B------:R-:W-:Y:S02]  /*01d0*/  ISETP.GE.AND P1, PT, R7.reuse, UR6, PT ;  /* 0x0000000607007c0c */ /* 0x040fe4000bf26270 */
[----:B------:R-:W-:Y:S02]  /*01e0*/  ISETP.GT.AND P0, PT, R6, -0x1, !P0 ;  /* 0xffffffff0600780c */ /* 0x000fe40004704270 */
[----:B------:R-:W-:-:S04]  /*01f0*/  ISETP.GT.AND P1, PT, R7, -0x1, !P1 ;  /* 0xffffffff0700780c */ /* 0x000fc80004f24270 */
[----:B------:R-:W-:-:S13]  /*0200*/  PLOP3.LUT P0, PT, P0, P1, PT, 0x80, 0x8 ;  /* 0x000000000008781c */ /* 0x000fda0000703070 */
[----:B------:R-:W-:Y:S05]  /*0210*/  @!P0 BRA `(.L_x_2) ;  /* 0x00000000003c8947 */ /* 0x000fea0003800000 */
[----:B------:R-:W-:-:S04]  /*0220*/  IMAD R11, R7, UR7, R6 ;  /* 0x00000007070b7c24 */ /* 0x000fc8000f8e0206 */
[----:B------:R-:W-:-:S05]  /*0230*/  IMAD.WIDE R6, R11, 0x4, R2 ;  /* 0x000000040b067825 */ /* 0x000fca00078e0202 */
[----:B------:R-:W2:Y:S02]  /*0240*/  LDG.E R8, desc[UR4][R6.64] ;  /* 0x0000000406087981 */ /* 0x000ea4000c1e1900 */
[----:B--2---:R-:W-:-:S13]  /*0250*/  ISETP.NE.AND P0, PT, R8, 0x90005, PT ;  /* 0x000900050800780c */ /* 0x004fda0003f05270 */
[----:B------:R-:W-:Y:S05]  /*0260*/  @P0 BRA `(.L_x_2) ;  /* 0x0000000000280947 */ /* 0x000fea0003800000 */
[----:B------:R-:W0:Y:S02]  /*0270*/  LDC.64 R8, c[0x0][0x380] ;  /* 0x0000e000ff087b82 */ /* 0x000e240000000a00 */
[----:B0-----:R-:W-:-:S06]  /*0280*/  IMAD.WIDE R8, R11, 0x4, R8 ;  /* 0x000000040b087825 */ /* 0x001fcc00078e0208 */
[----:B------:R-:W2:Y:S02]  /*0290*/  LDG.E R8, desc[UR4][R8.64] ;  /* 0x0000000408087981 */ /* 0x000ea4000c1e1900 */
[----:B--2---:R-:W-:-:S13]  /*02a0*/  ISETP.NE.AND P0, PT, R8, RZ, PT ;  /* 0x000000ff0800720c */ /* 0x004fda0003f05270 */
[----:B------:R-:W-:Y:S05]  /*02b0*/  @P0 BRA `(.L_x_2) ;  /* 0x0000000000140947 */ /* 0x000fea0003800000 */
[----:B------:R-:W0:Y:S01]  /*02c0*/  LDCU UR8, c[0x0][0x39c] ;  /* 0x00007380ff0877ac */ /* 0x000e220008000800 */
[----:B------:R1:W-:Y:S01]  /*02d0*/  STG.E desc[UR4][R6.64], R0 ;  /* 0x0000000006007986 */ /* 0x0003e2000c101904 */
[----:B0-----:R-:W-:-:S13]  /*02e0*/  ISETP.NE.AND P0, PT, R11, UR8, PT ;  /* 0x000000080b007c0c */ /* 0x001fda000bf05270 */
[----:B------:R-:W-:Y:S05]  /*02f0*/  @!P0 BREAK.RELIABLE B0 ;  /* 0x0000000000008942 */ /* 0x000fea0003800100 */
[----:B-1----:R-:W-:Y:S05]  /*0300*/  @!P0 BRA `(.L_x_3) ;  /* 0x00000004003c8947 */ /* 0x002fea0003800000 */
.L_x_2:
[----:B------:R-:W-:Y:S05]  /*0310*/  BSYNC.RELIABLE B0 ;  /* 0x0000000000007941 */ /* 0x000fea0003800100 */
.L_x_1:
[----:B------:R-:W0:Y:S01]  /*0320*/  LDCU UR8, c[0x3][0x4] ;  /* 0x00c00080ff0877ac */ /* 0x000e220008000800 */
        /* <DEDUP_REMOVED lines=25> */
.L_x_5:
[----:B------:R-:W-:Y:S05]  /*04c0*/  BSYNC.RELIABLE B2 ;  /* 0x0000000000027941 */ /* 0x000fea0003800100 */
.L_x_4:
        /* <DEDUP_REMOVED lines=26> */
.L_x_7:
[----:B------:R-:W-:Y:S05]  /*0670*/  BSYNC.RELIABLE B2 ;  /* 0x0000000000027941 */ /* 0x000fea0003800100 */
.L_x_6:
[----:B------:R-:W0:Y:S01]  /*0680*/  LDCU UR8, c[0x3][0xc] ;  /* 0x00c00180ff0877ac */ /* 0x000e220008000800 */
        /* <DEDUP_REMOVED lines=8> */
[----:B------:R-:W-:Y:S05]  /*0710*/  @!P0 EXIT ;  /* 0x000000000000894d */ /* 0x000fea0003800000 */
[----:B------:R-:W-:-:S04]  /*0720*/  IMAD R7, R5, UR7, R4 ;  /* 0x0000000705077c24 */ /* 0x000fc8000f8e0204 */
[----:B------:R-:W-:-:S05]  /*0730*/  IMAD.WIDE R2, R7, 0x4, R2 ;  /* 0x0000000407027825 */ /* 0x000fca00078e0202 */
[----:B------:R-:W2:Y:S02]  /*0740*/  LDG.E R4, desc[UR4][R2.64] ;  /* 0x0000000402047981 */ /* 0x000ea4000c1e1900 */
[----:B--2---:R-:W-:-:S13]  /*0750*/  ISETP.NE.AND P0, PT, R4, 0x90005, PT ;  /* 0x000900050400780c */ /* 0x004fda0003f05270 */
[----:B------:R-:W-:Y:S05]  /*0760*/  @P0 EXIT ;  /* 0x000000000000094d */ /* 0x000fea0003800000 */
[----:B------:R-:W0:Y:S02]  /*0770*/  LDC.64 R4, c[0x0][0x380] ;  /* 0x0000e000ff047b82 */ /* 0x000e240000000a00 */
[----:B0-----:R-:W-:-:S06]  /*0780*/  IMAD.WIDE R4, R7, 0x4, R4 ;  /* 0x0000000407047825 */ /* 0x001fcc00078e0204 */
[----:B------:R-:W2:Y:S02]  /*0790*/  LDG.E R4, desc[UR4][R4.64] ;  /* 0x0000000404047981 */ /* 0x000ea4000c1e1900 */
[----:B--2---:R-:W-:-:S13]  /*07a0*/  ISETP.NE.AND P0, PT, R4, RZ, PT ;  /* 0x000000ff0400720c */ /* 0x004fda0003f05270 */
[----:B------:R-:W-:Y:S05]  /*07b0*/  @P0 EXIT ;  /* 0x000000000000094d */ /* 0x000fea0003800000 */
[----:B------:R-:W0:Y:S01]  /*07c0*/  LDCU UR8, c[0x0][0x39c] ;  /* 0x00007380ff0877ac */ /* 0x000e220008000800 */
[----:B------:R1:W-:Y:S01]  /*07d0*/  STG.E desc[UR4][R2.64], R0 ;  /* 0x0000000002007986 */ /* 0x0003e2000c101904 */
[----:B0-----:R-:W-:-:S13]  /*07e0*/  ISETP.NE.AND P0, PT, R7, UR8, PT ;  /* 0x0000000807007c0c */ /* 0x001fda000bf05270 */
[----:B-1----:R-:W-:Y:S05]  /*07f0*/  @P0 EXIT ;  /* 0x000000000000094d */ /* 0x002fea0003800000 */
.L_x_3:
[----:B------:R-:W-:Y:S05]  /*0800*/  BSYNC.RECONVERGENT B1 ;  /* 0x0000000000017941 */ /* 0x000fea0003800200 */
.L_x_0:
[----:B------:R-:W-:Y:S05]  /*0810*/  WARPSYNC.ALL ;  /* 0x0000000000007948 */ /* 0x000fea0003800000 */
[----:B------:R-:W0:Y:S02]  /*0820*/  LDC.64 R2, c[0x0][0x390] ;  /* 0x0000e400ff027b82 */ /* 0x000e240000000a00 */
[----:B0-----:R-:W-:Y:S01]  /*0830*/  STG.E desc[UR4][R2.64], RZ ;  /* 0x000000ff02007986 */ /* 0x001fe2000c101904 */
[----:B------:R-:W-:Y:S05]  /*0840*/  EXIT ;  /* 0x000000000000794d */ /* 0x000fea0003800000 */
.L_x_8:
[----:B------:R-:W-:-:S00]  /*0850*/  BRA `(.L_x_8) ;  /* 0xfffffffc00fc7947 */ /* 0x000fc0000383ffff */
[----:B------:R-:W-:-:S00]  /*0860*/  NOP ;  /* 0x0000000000007918 */ /* 0x000fc00000000000 */
        /* <DEDUP_REMOVED lines=9> */
.L_x_9:


//--------------------- .nv.shared.reserved.0     --------------------------
	.section	.nv.shared.reserved.0,"aw",@nobits
	.weak		__nv_reservedSMEM_offset_0_alias
	.size		__nv_reservedSMEM_offset_0_alias, 0, 64
	.other		__nv_reservedSMEM_offset_0_alias,@"STO_CUDA_RESERVED_SHARED STV_DEFAULT"
__nv_reservedSMEM_offset_0_alias:
	.zero		0
	.zero		64


//--------------------- .nv.constant0._Z14bfsGraphSearchPiS_S_iiii --------------------------
	.section	.nv.constant0._Z14bfsGraphSearchPiS_S_iiii,"a",@progbits
	.sectionflags	@""
	.align	4
.nv.constant0._Z14bfsGraphSearchPiS_S_iiii:
	.zero		936


//--------------------- SYMBOLS --------------------------

	.type		.nv.reservedSmem.offset0,@object
	.size		.nv.reservedSmem.offset0,0x4
